//
// Generated by NVIDIA NVVM Compiler
//
// Compiler Build ID: CL-36424714
// Cuda compilation tools, release 13.0, V13.0.88
// Based on NVVM 20.0.0
//

.version 9.0
.target sm_100
.address_size 64

	// .globl	_Z3addPiS_S_

.visible .entry _Z3addPiS_S_(
	.param .u64 .ptr .align 1 _Z3addPiS_S__param_0,
	.param .u64 .ptr .align 1 _Z3addPiS_S__param_1,
	.param .u64 .ptr .align 1 _Z3addPiS_S__param_2
)
{
	.reg .pred 	%p<2>;
	.reg .b32 	%r<5>;
	.reg .b64 	%rd<11>;

	ld.param.u64 	%rd1, [_Z3addPiS_S__param_0];
	ld.param.u64 	%rd2, [_Z3addPiS_S__param_1];
	ld.param.u64 	%rd3, [_Z3addPiS_S__param_2];
	mov.u32 	%r1, %ctaid.x;
	setp.gt.u32 	%p1, %r1, 9;
	@%p1 bra 	$L__BB0_2;
	cvta.to.global.u64 	%rd4, %rd1;
	cvta.to.global.u64 	%rd5, %rd2;
	cvta.to.global.u64 	%rd6, %rd3;
	mul.wide.u32 	%rd7, %r1, 4;
	add.s64 	%rd8, %rd4, %rd7;
	ld.global.u32 	%r2, [%rd8];
	add.s64 	%rd9, %rd5, %rd7;
	ld.global.u32 	%r3, [%rd9];
	add.s32 	%r4, %r3, %r2;
	add.s64 	%rd10, %rd6, %rd7;
	st.global.u32 	[%rd10], %r4;
$L__BB0_2:
	ret;

}
	// .globl	_Z7add_matPiS_S_
.visible .entry _Z7add_matPiS_S_(
	.param .u64 .ptr .align 1 _Z7add_matPiS_S__param_0,
	.param .u64 .ptr .align 1 _Z7add_matPiS_S__param_1,
	.param .u64 .ptr .align 1 _Z7add_matPiS_S__param_2
)
{
	.reg .pred 	%p<2>;
	.reg .b32 	%r<10>;
	.reg .b64 	%rd<11>;

	ld.param.u64 	%rd1, [_Z7add_matPiS_S__param_0];
	ld.param.u64 	%rd2, [_Z7add_matPiS_S__param_1];
	ld.param.u64 	%rd3, [_Z7add_matPiS_S__param_2];
	mov.u32 	%r2, %ctaid.x;
	mov.u32 	%r3, %ctaid.y;
	mov.u32 	%r5, %nctaid.y;
	mad.lo.s32 	%r1, %r2, %r5, %r3;
	max.u32 	%r6, %r2, %r3;
	setp.gt.u32 	%p1, %r6, 9;
	@%p1 bra 	$L__BB1_2;
	cvta.to.global.u64 	%rd4, %rd1;
	cvta.to.global.u64 	%rd5, %rd2;
	cvta.to.global.u64 	%rd6, %rd3;
	mul.wide.u32 	%rd7, %r1, 4;
	add.s64 	%rd8, %rd4, %rd7;
	ld.global.u32 	%r7, [%rd8];
	add.s64 	%rd9, %rd5, %rd7;
	ld.global.u32 	%r8, [%rd9];
	add.s32 	%r9, %r8, %r7;
	add.s64 	%rd10, %rd6, %rd7;
	st.global.u32 	[%rd10], %r9;
$L__BB1_2:
	ret;

}
	// .globl	_Z10add_threadPiS_S_
.visible .entry _Z10add_threadPiS_S_(
	.param .u64 .ptr .align 1 _Z10add_threadPiS_S__param_0,
	.param .u64 .ptr .align 1 _Z10add_threadPiS_S__param_1,
	.param .u64 .ptr .align 1 _Z10add_threadPiS_S__param_2
)
{
	.reg .pred 	%p<2>;
	.reg .b32 	%r<8>;
	.reg .b64 	%rd<11>;

	ld.param.u64 	%rd1, [_Z10add_threadPiS_S__param_0];
	ld.param.u64 	%rd2, [_Z10add_threadPiS_S__param_1];
	ld.param.u64 	%rd3, [_Z10add_threadPiS_S__param_2];
	mov.u32 	%r2, %ctaid.x;
	mov.u32 	%r3, %ntid.x;
	mov.u32 	%r4, %tid.x;
	mad.lo.s32 	%r1, %r2, %r3, %r4;
	setp.gt.s32 	%p1, %r1, 655359;
	@%p1 bra 	$L__BB2_2;
	cvta.to.global.u64 	%rd4, %rd1;
	cvta.to.global.u64 	%rd5, %rd2;
	cvta.to.global.u64 	%rd6, %rd3;
	mul.wide.s32 	%rd7, %r1, 4;
	add.s64 	%rd8, %rd4, %rd7;
	ld.global.u32 	%r5, [%rd8];
	add.s64 	%rd9, %rd5, %rd7;
	ld.global.u32 	%r6, [%rd9];
	add.s32 	%r7, %r6, %r5;
	add.s64 	%rd10, %rd6, %rd7;
	st.global.u32 	[%rd10], %r7;
$L__BB2_2:
	ret;

}


// ===== COMPILED SASS (sm_100) =====

	.target	sm_100

	.elftype	@"ET_EXEC"


//--------------------- .note.nv.tkinfo           --------------------------
	.section	.note.nv.tkinfo,"",@"SHT_NOTE"
	.sectionflags	@"SHF_NOTE_NV_TKINFO"
	.tkinfo
        /*0018*/ 	.word	0x00000002
        /*0030*/ 	.string	""
        /*0030*/ 	.string	"ptxas"
        /*0030*/ 	.string	"Cuda compilation tools, release 13.0, V13.0.88"
        /*0030*/ 	.string	"Build cuda_13.0.r13.0/compiler.36424714_0"
        /*0030*/ 	.string	"-arch sm_100 -m 64 "



//--------------------- .note.nv.cuinfo           --------------------------
	.section	.note.nv.cuinfo,"",@"SHT_NOTE"
	.sectionflags	@"SHF_NOTE_NV_CUINFO"
        /*0018*/ 	.short	0x0002
        /*001a*/ 	.short	0x0064
        /*001c*/ 	.short	0x0082
	.zero		2


//--------------------- .nv.info                  --------------------------
	.section	.nv.info,"",@"SHT_CUDA_INFO"
	.align	4


	//----- nvinfo : EIATTR_REGCOUNT
	.align		4
        /*0000*/ 	.byte	0x04, 0x2f
        /*0002*/ 	.short	(.L_1 - .L_0)
	.align		4
.L_0:
        /*0004*/ 	.word	index@(_Z3addPiS_S_)
        /*0008*/ 	.word	0x0000000c


	//----- nvinfo : EIATTR_FRAME_SIZE
	.align		4
.L_1:
        /*000c*/ 	.byte	0x04, 0x11
        /*000e*/ 	.short	(.L_3 - .L_2)
	.align		4
.L_2:
        /*0010*/ 	.word	index@(_Z3addPiS_S_)
        /*0014*/ 	.word	0x00000000


	//----- nvinfo : EIATTR_REGCOUNT
	.align		4
.L_3:
        /*0018*/ 	.byte	0x04, 0x2f
        /*001a*/ 	.short	(.L_5 - .L_4)
	.align		4
.L_4:
        /*001c*/ 	.word	index@(_Z7add_matPiS_S_)
        /*0020*/ 	.word	0x0000000c


	//----- nvinfo : EIATTR_FRAME_SIZE
	.align		4
.L_5:
        /*0024*/ 	.byte	0x04, 0x11
        /*0026*/ 	.short	(.L_7 - .L_6)
	.align		4
.L_6:
        /*0028*/ 	.word	index@(_Z7add_matPiS_S_)
        /*002c*/ 	.word	0x00000000


	//----- nvinfo : EIATTR_REGCOUNT
	.align		4
.L_7:
        /*0030*/ 	.byte	0x04, 0x2f
        /*0032*/ 	.short	(.L_9 - .L_8)
	.align		4
.L_8:
        /*0034*/ 	.word	index@(_Z10add_threadPiS_S_)
        /*0038*/ 	.word	0x0000000c


	//----- nvinfo : EIATTR_FRAME_SIZE
	.align		4
.L_9:
        /*003c*/ 	.byte	0x04, 0x11
        /*003e*/ 	.short	(.L_11 - .L_10)
	.align		4
.L_10:
        /*0040*/ 	.word	index@(_Z10add_threadPiS_S_)
        /*0044*/ 	.word	0x00000000


	//----- nvinfo : EIATTR_MIN_STACK_SIZE
	.align		4
.L_11:
        /*0048*/ 	.byte	0x04, 0x12
        /*004a*/ 	.short	(.L_13 - .L_12)
	.align		4
.L_12:
        /*004c*/ 	.word	index@(_Z10add_threadPiS_S_)
        /*0050*/ 	.word	0x00000000


	//----- nvinfo : EIATTR_MIN_STACK_SIZE
	.align		4
.L_13:
        /*0054*/ 	.byte	0x04, 0x12
        /*0056*/ 	.short	(.L_15 - .L_14)
	.align		4
.L_14:
        /*0058*/ 	.word	index@(_Z7add_matPiS_S_)
        /*005c*/ 	.word	0x00000000


	//----- nvinfo : EIATTR_MIN_STACK_SIZE
	.align		4
.L_15:
        /*0060*/ 	.byte	0x04, 0x12
        /*0062*/ 	.short	(.L_17 - .L_16)
	.align		4
.L_16:
        /*0064*/ 	.word	index@(_Z3addPiS_S_)
        /*0068*/ 	.word	0x00000000
.L_17:


//--------------------- .nv.compat                --------------------------
	.section	.nv.compat,"",@"SHT_CUDA_COMPAT_INFO"
	.align	4
        /*0000*/ 	.byte	0x02, 0x09, 0x00, 0x00, 0x02, 0x02, 0x01, 0x00, 0x02, 0x05, 0x05, 0x00, 0x03, 0x07, 0x01, 0x01
        /*0010*/ 	.byte	0x02, 0x03, 0x00, 0x00, 0x02, 0x06, 0x01, 0x00, 0x04, 0x0b, 0x08, 0x00, 0x09, 0x00, 0x00, 0x00
        /*0020*/ 	.byte	0x00, 0x00, 0x00, 0x00


//--------------------- .nv.info._Z10add_threadPiS_S_ --------------------------
	.section	.nv.info._Z10add_threadPiS_S_,"",@"SHT_CUDA_INFO"
	.sectionflags	@""
	.align	4


	//----- nvinfo : EIATTR_CUDA_API_VERSION
	.align		4
        /*0000*/ 	.byte	0x04, 0x37
        /*0002*/ 	.short	(.L_19 - .L_18)
.L_18:
        /*0004*/ 	.word	0x00000082


	//----- nvinfo : EIATTR_KPARAM_INFO
	.align		4
.L_19:
        /*0008*/ 	.byte	0x04, 0x17
        /*000a*/ 	.short	(.L_21 - .L_20)
.L_20:
        /*000c*/ 	.word	0x00000000
        /*0010*/ 	.short	0x0002
        /*0012*/ 	.short	0x0010
        /*0014*/ 	.byte	0x00, 0xf5, 0x21, 0x00


	//----- nvinfo : EIATTR_KPARAM_INFO
	.align		4
.L_21:
        /*0018*/ 	.byte	0x04, 0x17
        /*001a*/ 	.short	(.L_23 - .L_22)
.L_22:
        /*001c*/ 	.word	0x00000000
        /*0020*/ 	.short	0x0001
        /*0022*/ 	.short	0x0008
        /*0024*/ 	.byte	0x00, 0xf5, 0x21, 0x00


	//----- nvinfo : EIATTR_KPARAM_INFO
	.align		4
.L_23:
        /*0028*/ 	.byte	0x04, 0x17
        /*002a*/ 	.short	(.L_25 - .L_24)
.L_24:
        /*002c*/ 	.word	0x00000000
        /*0030*/ 	.short	0x0000
        /*0032*/ 	.short	0x0000
        /*0034*/ 	.byte	0x00, 0xf5, 0x21, 0x00


	//----- nvinfo : EIATTR_SPARSE_MMA_MASK
	.align		4
.L_25:
        /*0038*/ 	.byte	0x03, 0x50
        /*003a*/ 	.short	0x0000


	//----- nvinfo : EIATTR_MAXREG_COUNT
	.align		4
        /*003c*/ 	.byte	0x03, 0x1b
        /*003e*/ 	.short	0x00ff


	//----- nvinfo : EIATTR_MERCURY_ISA_VERSION
	.align		4
        /*0040*/ 	.byte	0x03, 0x5f
        /*0042*/ 	.short	0x0101


	//----- nvinfo : EIATTR_VRC_CTA_INIT_COUNT
	.align		4
        /*0044*/ 	.byte	0x02, 0x4a
	.zero		1
	.zero		1


	//----- nvinfo : EIATTR_EXIT_INSTR_OFFSETS
	.align		4
        /*0048*/ 	.byte	0x04, 0x1c
        /*004a*/ 	.short	(.L_27 - .L_26)


	//   ....[0]....
.L_26:
        /*004c*/ 	.word	0x00000060


	//   ....[1]....
        /*0050*/ 	.word	0x00000120


	//----- nvinfo : EIATTR_CBANK_PARAM_SIZE
	.align		4
.L_27:
        /*0054*/ 	.byte	0x03, 0x19
        /*0056*/ 	.short	0x0018


	//----- nvinfo : EIATTR_PARAM_CBANK
	.align		4
        /*0058*/ 	.byte	0x04, 0x0a
        /*005a*/ 	.short	(.L_29 - .L_28)
	.align		4
.L_28:
        /*005c*/ 	.word	index@(.nv.constant0._Z10add_threadPiS_S_)
        /*0060*/ 	.short	0x0380
        /*0062*/ 	.short	0x0018


	//----- nvinfo : EIATTR_SW_WAR
	.align		4
.L_29:
        /*0064*/ 	.byte	0x04, 0x36
        /*0066*/ 	.short	(.L_31 - .L_30)
.L_30:
        /*0068*/ 	.word	0x00000008
.L_31:


//--------------------- .nv.info._Z7add_matPiS_S_ --------------------------
	.section	.nv.info._Z7add_matPiS_S_,"",@"SHT_CUDA_INFO"
	.sectionflags	@""
	.align	4


	//----- nvinfo : EIATTR_CUDA_API_VERSION
	.align		4
        /*0000*/ 	.byte	0x04, 0x37
        /*0002*/ 	.short	(.L_33 - .L_32)
.L_32:
        /*0004*/ 	.word	0x00000082


	//----- nvinfo : EIATTR_KPARAM_INFO
	.align		4
.L_33:
        /*0008*/ 	.byte	0x04, 0x17
        /*000a*/ 	.short	(.L_35 - .L_34)
.L_34:
        /*000c*/ 	.word	0x00000000
        /*0010*/ 	.short	0x0002
        /*0012*/ 	.short	0x0010
        /*0014*/ 	.byte	0x00, 0xf5, 0x21, 0x00


	//----- nvinfo : EIATTR_KPARAM_INFO
	.align		4
.L_35:
        /*0018*/ 	.byte	0x04, 0x17
        /*001a*/ 	.short	(.L_37 - .L_36)
.L_36:
        /*001c*/ 	.word	0x00000000
        /*0020*/ 	.short	0x0001
        /*0022*/ 	.short	0x0008
        /*0024*/ 	.byte	0x00, 0xf5, 0x21, 0x00


	//----- nvinfo : EIATTR_KPARAM_INFO
	.align		4
.L_37:
        /*0028*/ 	.byte	0x04, 0x17
        /*002a*/ 	.short	(.L_39 - .L_38)
.L_38:
        /*002c*/ 	.word	0x00000000
        /*0030*/ 	.short	0x0000
        /*0032*/ 	.short	0x0000
        /*0034*/ 	.byte	0x00, 0xf5, 0x21, 0x00


	//----- nvinfo : EIATTR_SPARSE_MMA_MASK
	.align		4
.L_39:
        /*0038*/ 	.byte	0x03, 0x50
        /*003a*/ 	.short	0x0000


	//----- nvinfo : EIATTR_MAXREG_COUNT
	.align		4
        /*003c*/ 	.byte	0x03, 0x1b
        /*003e*/ 	.short	0x00ff


	//----- nvinfo : EIATTR_MERCURY_ISA_VERSION
	.align		4
        /*0040*/ 	.byte	0x03, 0x5f
        /*0042*/ 	.short	0x0101


	//----- nvinfo : EIATTR_VRC_CTA_INIT_COUNT
	.align		4
        /*0044*/ 	.byte	0x02, 0x4a
	.zero		1
	.zero		1


	//----- nvinfo : EIATTR_EXIT_INSTR_OFFSETS
	.align		4
        /*0048*/ 	.byte	0x04, 0x1c
        /*004a*/ 	.short	(.L_41 - .L_40)


	//   ....[0]....
.L_40:
        /*004c*/ 	.word	0x00000070


	//   ....[1]....
        /*0050*/ 	.word	0x00000130


	//----- nvinfo : EIATTR_CBANK_PARAM_SIZE
	.align		4
.L_41:
        /*0054*/ 	.byte	0x03, 0x19
        /*0056*/ 	.short	0x0018


	//----- nvinfo : EIATTR_PARAM_CBANK
	.align		4
        /*0058*/ 	.byte	0x04, 0x0a
        /*005a*/ 	.short	(.L_43 - .L_42)
	.align		4
.L_42:
        /*005c*/ 	.word	index@(.nv.constant0._Z7add_matPiS_S_)
        /*0060*/ 	.short	0x0380
        /*0062*/ 	.short	0x0018


	//----- nvinfo : EIATTR_SW_WAR
	.align		4
.L_43:
        /*0064*/ 	.byte	0x04, 0x36
        /*0066*/ 	.short	(.L_45 - .L_44)
.L_44:
        /*0068*/ 	.word	0x00000008
.L_45:


//--------------------- .nv.info._Z3addPiS_S_     --------------------------
	.section	.nv.info._Z3addPiS_S_,"",@"SHT_CUDA_INFO"
	.sectionflags	@""
	.align	4


	//----- nvinfo : EIATTR_CUDA_API_VERSION
	.align		4
        /*0000*/ 	.byte	0x04, 0x37
        /*0002*/ 	.short	(.L_47 - .L_46)
.L_46:
        /*0004*/ 	.word	0x00000082


	//----- nvinfo : EIATTR_KPARAM_INFO
	.align		4
.L_47:
        /*0008*/ 	.byte	0x04, 0x17
        /*000a*/ 	.short	(.L_49 - .L_48)
.L_48:
        /*000c*/ 	.word	0x00000000
        /*0010*/ 	.short	0x0002
        /*0012*/ 	.short	0x0010
        /*0014*/ 	.byte	0x00, 0xf5, 0x21, 0x00


	//----- nvinfo : EIATTR_KPARAM_INFO
	.align		4
.L_49:
        /*0018*/ 	.byte	0x04, 0x17
        /*001a*/ 	.short	(.L_51 - .L_50)
.L_50:
        /*001c*/ 	.word	0x00000000
        /*0020*/ 	.short	0x0001
        /*0022*/ 	.short	0x0008
        /*0024*/ 	.byte	0x00, 0xf5, 0x21, 0x00


	//----- nvinfo : EIATTR_KPARAM_INFO
	.align		4
.L_51:
        /*0028*/ 	.byte	0x04, 0x17
        /*002a*/ 	.short	(.L_53 - .L_52)
.L_52:
        /*002c*/ 	.word	0x00000000
        /*0030*/ 	.short	0x0000
        /*0032*/ 	.short	0x0000
        /*0034*/ 	.byte	0x00, 0xf5, 0x21, 0x00


	//----- nvinfo : EIATTR_SPARSE_MMA_MASK
	.align		4
.L_53:
        /*0038*/ 	.byte	0x03, 0x50
        /*003a*/ 	.short	0x0000


	//----- nvinfo : EIATTR_MAXREG_COUNT
	.align		4
        /*003c*/ 	.byte	0x03, 0x1b
        /*003e*/ 	.short	0x00ff


	//----- nvinfo : EIATTR_MERCURY_ISA_VERSION
	.align		4
        /*0040*/ 	.byte	0x03, 0x5f
        /*0042*/ 	.short	0x0101


	//----- nvinfo : EIATTR_VRC_CTA_INIT_COUNT
	.align		4
        /*0044*/ 	.byte	0x02, 0x4a
	.zero		1
	.zero		1


	//----- nvinfo : EIATTR_EXIT_INSTR_OFFSETS
	.align		4
        /*0048*/ 	.byte	0x04, 0x1c
        /*004a*/ 	.short	(.L_55 - .L_54)


	//   ....[0]....
.L_54:
        /*004c*/ 	.word	0x00000030


	//   ....[1]....
        /*0050*/ 	.word	0x000000f0


	//----- nvinfo : EIATTR_CBANK_PARAM_SIZE
	.align		4
.L_55:
        /*0054*/ 	.byte	0x03, 0x19
        /*0056*/ 	.short	0x0018


	//----- nvinfo : EIATTR_PARAM_CBANK
	.align		4
        /*0058*/ 	.byte	0x04, 0x0a
        /*005a*/ 	.short	(.L_57 - .L_56)
	.align		4
.L_56:
        /*005c*/ 	.word	index@(.nv.constant0._Z3addPiS_S_)
        /*0060*/ 	.short	0x0380
        /*0062*/ 	.short	0x0018


	//----- nvinfo : EIATTR_SW_WAR
	.align		4
.L_57:
        /*0064*/ 	.byte	0x04, 0x36
        /*0066*/ 	.short	(.L_59 - .L_58)
.L_58:
        /*0068*/ 	.word	0x00000008
.L_59:


//--------------------- .nv.callgraph             --------------------------
	.section	.nv.callgraph,"",@"SHT_CUDA_CALLGRAPH"
	.align	4
	.sectionentsize	8
	.align		4
        /*0000*/ 	.word	0x00000000
	.align		4
        /*0004*/ 	.word	0xffffffff
	.align		4
        /*0008*/ 	.word	0x00000000
	.align		4
        /*000c*/ 	.word	0xfffffffe
	.align		4
        /*0010*/ 	.word	0x00000000
	.align		4
        /*0014*/ 	.word	0xfffffffd
	.align		4
        /*0018*/ 	.word	0x00000000
	.align		4
        /*001c*/ 	.word	0xfffffffc


//--------------------- .text._Z10add_threadPiS_S_ --------------------------
	.section	.text._Z10add_threadPiS_S_,"ax",@progbits
	.align	128
        .global         _Z10add_threadPiS_S_
        .type           _Z10add_threadPiS_S_,@function
        .size           _Z10add_threadPiS_S_,(.L_x_3 - _Z10add_threadPiS_S_)
        .other          _Z10add_threadPiS_S_,@"STO_CUDA_ENTRY STV_DEFAULT"
_Z10add_threadPiS_S_:
.text._Z10add_threadPiS_S_:
[----:B------:R-:W-:Y:S01]  /*0000*/  LDC R1, c[0x0][0x37c] ;  /* 0x0000df00ff017b82 */ /* 0x000fe20000000800 */
[----:B------:R-:W0:Y:S07]  /*0010*/  S2R R0, SR_TID.X ;  /* 0x0000000000007919 */ /* 0x000e2e0000002100 */
[----:B------:R-:W0:Y:S08]  /*0020*/  S2UR UR4, SR_CTAID.X ;  /* 0x00000000000479c3 */ /* 0x000e300000002500 */
[----:B------:R-:W0:Y:S02]  /*0030*/  LDC R9, c[0x0][0x360] ;  /* 0x0000d800ff097b82 */ /* 0x000e240000000800 */
[----:B0-----:R-:W-:-:S05]  /*0040*/  IMAD R9, R9, UR4, R0 ;  /* 0x0000000409097c24 */ /* 0x001fca000f8e0200 */
[----:B------:R-:W-:-:S13]  /*0050*/  ISETP.GT.AND P0, PT, R9, 0x9ffff, PT ;  /* 0x0009ffff0900780c */ /* 0x000fda0003f04270 */
[----:B------:R-:W-:Y:S05]  /*0060*/  @P0 EXIT ;  /* 0x000000000000094d */ /* 0x000fea0003800000 */
[----:B------:R-:W0:Y:S01]  /*0070*/  LDC.64 R2, c[0x0][0x380] ;  /* 0x0000e000ff027b82 */ /* 0x000e220000000a00 */
[----:B------:R-:W1:Y:S07]  /*0080*/  LDCU.64 UR4, c[0x0][0x358] ;  /* 0x00006b00ff0477ac */ /* 0x000e6e0008000a00 */
[----:B------:R-:W2:Y:S08]  /*0090*/  LDC.64 R4, c[0x0][0x388] ;  /* 0x0000e200ff047b82 */ /* 0x000eb00000000a00 */
[----:B------:R-:W3:Y:S01]  /*00a0*/  LDC.64 R6, c[0x0][0x390] ;  /* 0x0000e400ff067b82 */ /* 0x000ee20000000a00 */
[----:B0-----:R-:W-:-:S06]  /*00b0*/  IMAD.WIDE R2, R9, 0x4, R2 ;  /* 0x0000000409027825 */ /* 0x001fcc00078e0202 */
[----:B-1----:R-:W4:Y:S01]  /*00c0*/  LDG.E R2, desc[UR4][R2.64] ;  /* 0x0000000402027981 */ /* 0x002f22000c1e1900 */
[----:B--2---:R-:W-:-:S06]  /*00d0*/  IMAD.WIDE R4, R9, 0x4, R4 ;  /* 0x0000000409047825 */ /* 0x004fcc00078e0204 */
[----:B------:R-:W4:Y:S01]  /*00e0*/  LDG.E R5, desc[UR4][R4.64] ;  /* 0x0000000404057981 */ /* 0x000f22000c1e1900 */
[----:B---3--:R-:W-:Y:S01]  /*00f0*/  IMAD.WIDE R6, R9, 0x4, R6 ;  /* 0x0000000409067825 */ /* 0x008fe200078e0206 */
[----:B----4-:R-:W-:-:S05]  /*0100*/  IADD3 R9, PT, PT, R2, R5, RZ ;  /* 0x0000000502097210 */ /* 0x010fca0007ffe0ff */
[----:B------:R-:W-:Y:S01]  /*0110*/  STG.E desc[UR4][R6.64], R9 ;  /* 0x0000000906007986 */ /* 0x000fe2000c101904 */
[----:B------:R-:W-:Y:S05]  /*0120*/  EXIT ;  /* 0x000000000000794d */ /* 0x000fea0003800000 */
.L_x_0:
[----:B------:R-:W-:-:S00]  /*0130*/  BRA `(.L_x_0) ;  /* 0xfffffffc00fc7947 */ /* 0x000fc0000383ffff */
[----:B------:R-:W-:-:S00]  /*0140*/  NOP ;  /* 0x0000000000007918 */ /* 0x000fc00000000000 */
        /* <DEDUP_REMOVED lines=11> */
.L_x_3:


//--------------------- .text._Z7add_matPiS_S_    --------------------------
	.section	.text._Z7add_matPiS_S_,"ax",@progbits
	.align	128
        .global         _Z7add_matPiS_S_
        .type           _Z7add_matPiS_S_,@function
        .size           _Z7add_matPiS_S_,(.L_x_4 - _Z7add_matPiS_S_)
        .other          _Z7add_matPiS_S_,@"STO_CUDA_ENTRY STV_DEFAULT"
_Z7add_matPiS_S_:
.text._Z7add_matPiS_S_:
[----:B------:R-:W-:Y:S01]  /*0000*/  LDC R1, c[0x0][0x37c] ;  /* 0x0000df00ff017b82 */ /* 0x000fe20000000800 */
[----:B------:R-:W0:Y:S07]  /*0010*/  S2R R9, SR_CTAID.Y ;  /* 0x0000000000097919 */ /* 0x000e2e0000002600 */
[----:B------:R-:W0:Y:S08]  /*0020*/  S2UR UR4, SR_CTAID.X ;  /* 0x00000000000479c3 */ /* 0x000e300000002500 */
[----:B------:R-:W1:Y:S01]  /*0030*/  LDC R0, c[0x0][0x374] ;  /* 0x0000dd00ff007b82 */ /* 0x000e620000000800 */
[----:B0-----:R-:W-:Y:S01]  /*0040*/  VIMNMX.U32 R2, PT, PT, R9, UR4, !PT ;  /* 0x0000000409027c48 */ /* 0x001fe2000ffe0000 */
[----:B-1----:R-:W-:-:S03]  /*0050*/  IMAD R9, R0, UR4, R9 ;  /* 0x0000000400097c24 */ /* 0x002fc6000f8e0209 */
[----:B------:R-:W-:-:S13]  /*0060*/  ISETP.GT.U32.AND P0, PT, R2, 0x9, PT ;  /* 0x000000090200780c */ /* 0x000fda0003f04070 */
[----:B------:R-:W-:Y:S05]  /*0070*/  @P0 EXIT ;  /* 0x000000000000094d */ /* 0x000fea0003800000 */
[----:B------:R-:W0:Y:S01]  /*0080*/  LDC.64 R2, c[0x0][0x380] ;  /* 0x0000e000ff027b82 */ /* 0x000e220000000a00 */
[----:B------:R-:W1:Y:S07]  /*0090*/  LDCU.64 UR4, c[0x0][0x358] ;  /* 0x00006b00ff0477ac */ /* 0x000e6e0008000a00 */
[----:B------:R-:W2:Y:S08]  /*00a0*/  LDC.64 R4, c[0x0][0x388] ;  /* 0x0000e200ff047b82 */ /* 0x000eb00000000a00 */
[----:B------:R-:W3:Y:S01]  /*00b0*/  LDC.64 R6, c[0x0][0x390] ;  /* 0x0000e400ff067b82 */ /* 0x000ee20000000a00 */
[----:B0-----:R-:W-:-:S06]  /*00c0*/  IMAD.WIDE.U32 R2, R9, 0x4, R2 ;  /* 0x0000000409027825 */ /* 0x001fcc00078e0002 */
[----:B-1----:R-:W4:Y:S01]  /*00d0*/  LDG.E R2, desc[UR4][R2.64] ;  /* 0x0000000402027981 */ /* 0x002f22000c1e1900 */
[----:B--2---:R-:W-:-:S06]  /*00e0*/  IMAD.WIDE.U32 R4, R9, 0x4, R4 ;  /* 0x0000000409047825 */ /* 0x004fcc00078e0004 */
[----:B------:R-:W4:Y:S01]  /*00f0*/  LDG.E R5, desc[UR4][R4.64] ;  /* 0x0000000404057981 */ /* 0x000f22000c1e1900 */
[----:B---3--:R-:W-:Y:S01]  /*0100*/  IMAD.WIDE.U32 R6, R9, 0x4, R6 ;  /* 0x0000000409067825 */ /* 0x008fe200078e0006 */
[----:B----4-:R-:W-:-:S05]  /*0110*/  IADD3 R9, PT, PT, R2, R5, RZ ;  /* 0x0000000502097210 */ /* 0x010fca0007ffe0ff */
[----:B------:R-:W-:Y:S01]  /*0120*/  STG.E desc[UR4][R6.64], R9 ;  /* 0x0000000906007986 */ /* 0x000fe2000c101904 */
[----:B------:R-:W-:Y:S05]  /*0130*/  EXIT ;  /* 0x000000000000794d */ /* 0x000fea0003800000 */
.L_x_1:
        /* <DEDUP_REMOVED lines=12> */
.L_x_4:


//--------------------- .text._Z3addPiS_S_        --------------------------
	.section	.text._Z3addPiS_S_,"ax",@progbits
	.align	128
        .global         _Z3addPiS_S_
        .type           _Z3addPiS_S_,@function
        .size           _Z3addPiS_S_,(.L_x_5 - _Z3addPiS_S_)
        .other          _Z3addPiS_S_,@"STO_CUDA_ENTRY STV_DEFAULT"
_Z3addPiS_S_:
.text._Z3addPiS_S_:
[----:B------:R-:W-:Y:S01]  /*0000*/  LDC R1, c[0x0][0x37c] ;  /* 0x0000df00ff017b82 */ /* 0x000fe20000000800 */
[----:B------:R-:W0:Y:S02]  /*0010*/  S2R R9, SR_CTAID.X ;  /* 0x0000000000097919 */ /* 0x000e240000002500 */
[----:B0-----:R-:W-:-:S13]  /*0020*/  ISETP.GT.U32.AND P0, PT, R9, 0x9, PT ;  /* 0x000000090900780c */ /* 0x001fda0003f04070 */
        /* <DEDUP_REMOVED lines=13> */
.L_x_2:
        /* <DEDUP_REMOVED lines=16> */
.L_x_5:


//--------------------- .nv.shared.reserved.0     --------------------------
	.section	.nv.shared.reserved.0,"aw",@nobits
	.weak		__nv_reservedSMEM_offset_0_alias
	.size		__nv_reservedSMEM_offset_0_alias, 0, 64
	.other		__nv_reservedSMEM_offset_0_alias,@"STO_CUDA_RESERVED_SHARED STV_DEFAULT"
__nv_reservedSMEM_offset_0_alias:
	.zero		0
	.zero		64


//--------------------- .nv.constant0._Z10add_threadPiS_S_ --------------------------
	.section	.nv.constant0._Z10add_threadPiS_S_,"a",@progbits
	.sectionflags	@""
	.align	4
.nv.constant0._Z10add_threadPiS_S_:
	.zero		920


//--------------------- .nv.constant0._Z7add_matPiS_S_ --------------------------
	.section	.nv.constant0._Z7add_matPiS_S_,"a",@progbits
	.sectionflags	@""
	.align	4
.nv.constant0._Z7add_matPiS_S_:
	.zero		920


//--------------------- .nv.constant0._Z3addPiS_S_ --------------------------
	.section	.nv.constant0._Z3addPiS_S_,"a",@progbits
	.sectionflags	@""
	.align	4
.nv.constant0._Z3addPiS_S_:
	.zero		920


//--------------------- SYMBOLS --------------------------

	.type		.nv.reservedSmem.offset0,@object
	.size		.nv.reservedSmem.offset0,0x4
